	.headerflags	@"EF_CUDA_TEXMODE_UNIFIED EF_CUDA_64BIT_ADDRESS EF_CUDA_ACCELERATORS EF_CUDA_SM90 EF_CUDA_VIRTUAL_SM(EF_CUDA_SM90)"
	.elftype	@"ET_EXEC"


//--------------------- .nv.info                  --------------------------
	.section	.nv.info,"",@"SHT_CUDA_INFO"
	.align	4


	//----- nvinfo : EIATTR_REGCOUNT
	.align		4
        /*0000*/ 	.byte	0x04, 0x2f
        /*0002*/ 	.short	(.L_3 - .L_2)
	.align		4
.L_2:
        /*0004*/ 	.word	index@(triton_poi_fused__native_batch_norm_legit_no_training_hardtanh_15)
        /*0008*/ 	.word	0x00000017


	//----- nvinfo : EIATTR_MIN_STACK_SIZE
	.align		4
.L_3:
        /*000c*/ 	.byte	0x04, 0x12
        /*000e*/ 	.short	(.L_5 - .L_4)
	.align		4
.L_4:
        /*0010*/ 	.word	index@(triton_poi_fused__native_batch_norm_legit_no_training_hardtanh_15)
        /*0014*/ 	.word	0x00000000


	//----- nvinfo : EIATTR_FRAME_SIZE
	.align		4
.L_5:
        /*0018*/ 	.byte	0x04, 0x11
        /*001a*/ 	.short	(.L_7 - .L_6)
	.align		4
.L_6:
        /*001c*/ 	.word	index@(triton_poi_fused__native_batch_norm_legit_no_training_hardtanh_15)
        /*0020*/ 	.word	0x00000000


	//----- nvinfo : EIATTR_MIN_STACK_SIZE
	.align		4
.L_7:
        /*0024*/ 	.byte	0x04, 0x12
        /*0026*/ 	.short	(.L_9 - .L_8)
	.align		4
.L_8:
        /*0028*/ 	.word	index@(triton_poi_fused__native_batch_norm_legit_no_training_hardtanh_15)
        /*002c*/ 	.word	0x00000000
.L_9:


//--------------------- .nv.info.triton_poi_fused__native_batch_norm_legit_no_training_hardtanh_15 --------------------------
	.section	.nv.info.triton_poi_fused__native_batch_norm_legit_no_training_hardtanh_15,"",@"SHT_CUDA_INFO"
	.sectionflags	@""
	.align	4


	//----- nvinfo : EIATTR_CUDA_API_VERSION
	.align		4
        /*0000*/ 	.byte	0x04, 0x37
        /*0002*/ 	.short	(.L_11 - .L_10)
.L_10:
        /*0004*/ 	.word	0x0000007c


	//----- nvinfo : EIATTR_KPARAM_INFO
	.align		4
.L_11:
        /*0008*/ 	.byte	0x04, 0x17
        /*000a*/ 	.short	(.L_13 - .L_12)
.L_12:
        /*000c*/ 	.word	0x00000000
        /*0010*/ 	.short	0x0006
        /*0012*/ 	.short	0x0030
        /*0014*/ 	.byte	0x00, 0xf0, 0x11, 0x00


	//----- nvinfo : EIATTR_KPARAM_INFO
	.align		4
.L_13:
        /*0018*/ 	.byte	0x04, 0x17
        /*001a*/ 	.short	(.L_15 - .L_14)
.L_14:
        /*001c*/ 	.word	0x00000000
        /*0020*/ 	.short	0x0005
        /*0022*/ 	.short	0x0028
        /*0024*/ 	.byte	0x00, 0xf4, 0x21, 0x00


	//----- nvinfo : EIATTR_KPARAM_INFO
	.align		4
.L_15:
        /*0028*/ 	.byte	0x04, 0x17
        /*002a*/ 	.short	(.L_17 - .L_16)
.L_16:
        /*002c*/ 	.word	0x00000000
        /*0030*/ 	.short	0x0004
        /*0032*/ 	.short	0x0020
        /*0034*/ 	.byte	0x00, 0xf4, 0x21, 0x00


	//----- nvinfo : EIATTR_KPARAM_INFO
	.align		4
.L_17:
        /*0038*/ 	.byte	0x04, 0x17
        /*003a*/ 	.short	(.L_19 - .L_18)
.L_18:
        /*003c*/ 	.word	0x00000000
        /*0040*/ 	.short	0x0003
        /*0042*/ 	.short	0x0018
        /*0044*/ 	.byte	0x00, 0xf4, 0x21, 0x00


	//----- nvinfo : EIATTR_KPARAM_INFO
	.align		4
.L_19:
        /*0048*/ 	.byte	0x04, 0x17
        /*004a*/ 	.short	(.L_21 - .L_20)
.L_20:
        /*004c*/ 	.word	0x00000000
        /*0050*/ 	.short	0x0002
        /*0052*/ 	.short	0x0010
        /*0054*/ 	.byte	0x00, 0xf4, 0x21, 0x00


	//----- nvinfo : EIATTR_KPARAM_INFO
	.align		4
.L_21:
        /*0058*/ 	.byte	0x04, 0x17
        /*005a*/ 	.short	(.L_23 - .L_22)
.L_22:
        /*005c*/ 	.word	0x00000000
        /*0060*/ 	.short	0x0001
        /*0062*/ 	.short	0x0008
        /*0064*/ 	.byte	0x00, 0xf4, 0x21, 0x00


	//----- nvinfo : EIATTR_KPARAM_INFO
	.align		4
.L_23:
        /*0068*/ 	.byte	0x04, 0x17
        /*006a*/ 	.short	(.L_25 - .L_24)
.L_24:
        /*006c*/ 	.word	0x00000000
        /*0070*/ 	.short	0x0000
        /*0072*/ 	.short	0x0000
        /*0074*/ 	.byte	0x00, 0xf4, 0x21, 0x00


	//----- nvinfo : EIATTR_SPARSE_MMA_MASK
	.align		4
.L_25:
        /*0078*/ 	.byte	0x03, 0x50
        /*007a*/ 	.short	0x0000


	//----- nvinfo : EIATTR_MAXREG_COUNT
	.align		4
        /*007c*/ 	.byte	0x03, 0x1b
        /*007e*/ 	.short	0x00ff


	//----- nvinfo : EIATTR_EXIT_INSTR_OFFSETS
	.align		4
        /*0080*/ 	.byte	0x04, 0x1c
        /*0082*/ 	.short	(.L_27 - .L_26)


	//   ....[0]....
.L_26:
        /*0084*/ 	.word	0x00000470


	//   ....[1]....
        /*0088*/ 	.word	0x00000490


	//----- nvinfo : EIATTR_REQNTID
	.align		4
.L_27:
        /*008c*/ 	.byte	0x04, 0x10
        /*008e*/ 	.short	(.L_29 - .L_28)
.L_28:
        /*0090*/ 	.word	0x00000080
        /*0094*/ 	.word	0x00000001
        /*0098*/ 	.word	0x00000001


	//----- nvinfo : EIATTR_CBANK_PARAM_SIZE
	.align		4
.L_29:
        /*009c*/ 	.byte	0x03, 0x19
        /*009e*/ 	.short	0x0034


	//----- nvinfo : EIATTR_PARAM_CBANK
	.align		4
        /*00a0*/ 	.byte	0x04, 0x0a
        /*00a2*/ 	.short	(.L_31 - .L_30)
	.align		4
.L_30:
        /*00a4*/ 	.word	index@(.nv.constant0.triton_poi_fused__native_batch_norm_legit_no_training_hardtanh_15)
        /*00a8*/ 	.short	0x0210
        /*00aa*/ 	.short	0x0034


	//----- nvinfo : EIATTR_SW_WAR
	.align		4
.L_31:
        /*00ac*/ 	.byte	0x04, 0x36
        /*00ae*/ 	.short	(.L_33 - .L_32)
.L_32:
        /*00b0*/ 	.word	0x00000008
.L_33:


//--------------------- .nv.callgraph             --------------------------
	.section	.nv.callgraph,"",@"SHT_CUDA_CALLGRAPH"
	.align	4
	.sectionentsize	8
	.align		4
        /*0000*/ 	.word	0x00000000
	.align		4
        /*0004*/ 	.word	0xffffffff
	.align		4
        /*0008*/ 	.word	0x00000000
	.align		4
        /*000c*/ 	.word	0xfffffffe
	.align		4
        /*0010*/ 	.word	0x00000000
	.align		4
        /*0014*/ 	.word	0xfffffffd
	.align		4
        /*0018*/ 	.word	0x00000000
	.align		4
        /*001c*/ 	.word	0xfffffffc


//--------------------- .nv.constant4             --------------------------
	.section	.nv.constant4,"a",@progbits
	.align	8
	.align		8
.nv.constant4:
        /*0000*/ 	.dword	_$_str
	.align		8
        /*0008*/ 	.dword	_$_str_$_2


//--------------------- .text.triton_poi_fused__native_batch_norm_legit_no_training_hardtanh_15 --------------------------
	.section	.text.triton_poi_fused__native_batch_norm_legit_no_training_hardtanh_15,"ax",@progbits
	.align	128
        .global         triton_poi_fused__native_batch_norm_legit_no_training_hardtanh_15
        .type           triton_poi_fused__native_batch_norm_legit_no_training_hardtanh_15,@function
        .size           triton_poi_fused__native_batch_norm_legit_no_training_hardtanh_15,(.L_x_1 - triton_poi_fused__native_batch_norm_legit_no_training_hardtanh_15)
        .other          triton_poi_fused__native_batch_norm_legit_no_training_hardtanh_15,@"STO_CUDA_ENTRY STV_DEFAULT"
triton_poi_fused__native_batch_norm_legit_no_training_hardtanh_15:
.text.triton_poi_fused__native_batch_norm_legit_no_training_hardtanh_15:
[----:B------:R-:W0:Y:S01]  /*0000*/  LDC R1, c[0x0][0x28] ;  /* 0x00000a00ff017b82 */ /* 0x000e220000000800 */
[----:B------:R-:W1:Y:S07]  /*0010*/  S2R R0, SR_TID.X ;  /* 0x0000000000007919 */ /* 0x000e6e0000002100 */
[----:B------:R-:W2:Y:S01]  /*0020*/  LDC.64 R8, c[0x0][0x220] ;  /* 0x00008800ff087b82 */ /* 0x000ea20000000a00 */
[----:B------:R-:W-:Y:S01]  /*0030*/  ULDC.64 UR4, c[0x0][0x208] ;  /* 0x0000820000047ab9 */ /* 0x000fe20000000a00 */
[----:B------:R-:W3:Y:S06]  /*0040*/  S2R R3, SR_CTAID.X ;  /* 0x0000000000037919 */ /* 0x000eec0000002500 */
[----:B------:R-:W4:Y:S08]  /*0050*/  LDC.64 R14, c[0x0][0x218] ;  /* 0x00008600ff0e7b82 */ /* 0x000f300000000a00 */
[----:B------:R-:W5:Y:S08]  /*0060*/  LDC.64 R12, c[0x0][0x210] ;  /* 0x00008400ff0c7b82 */ /* 0x000f700000000a00 */
[----:B------:R-:W5:Y:S01]  /*0070*/  LDC.64 R16, c[0x0][0x228] ;  /* 0x00008a00ff107b82 */ /* 0x000f620000000a00 */
[----:B-1----:R-:W-:-:S07]  /*0080*/  IMAD.SHL.U32 R0, R0, 0x2, RZ ;  /* 0x0000000200007824 */ /* 0x002fce00078e00ff */
[----:B------:R-:W1:Y:S01]  /*0090*/  LDC.64 R18, c[0x0][0x230] ;  /* 0x00008c00ff127b82 */ /* 0x000e620000000a00 */
[----:B------:R-:W-:-:S04]  /*00a0*/  LOP3.LUT R0, R0, 0xfe, RZ, 0xc0, !PT ;  /* 0x000000fe00007812 */ /* 0x000fc800078ec0ff */
[----:B---3--:R-:W-:-:S04]  /*00b0*/  LEA R0, R3, R0, 0x8 ;  /* 0x0000000003007211 */ /* 0x008fc800078e40ff */
[C---:B------:R-:W-:Y:S01]  /*00c0*/  ISETP.GE.AND P0, PT, R0.reuse, 0x900, PT ;  /* 0x000009000000780c */ /* 0x040fe20003f06270 */
[----:B------:R-:W-:-:S05]  /*00d0*/  IMAD.HI R2, R0, 0x38e38e39, RZ ;  /* 0x38e38e3900027827 */ /* 0x000fca00078e02ff */
[----:B------:R-:W-:-:S04]  /*00e0*/  SHF.R.U32.HI R3, RZ, 0x1f, R2 ;  /* 0x0000001fff037819 */ /* 0x000fc80000011602 */
[----:B------:R-:W-:-:S05]  /*00f0*/  LEA.HI.SX32 R3, R2, R3, 0x19 ;  /* 0x0000000302037211 */ /* 0x000fca00078fcaff */
[----:B------:R-:W-:Y:S01]  /*0100*/  IMAD R11, R3, -0x240, R0 ;  /* 0xfffffdc0030b7824 */ /* 0x000fe200078e0200 */
[----:B------:R-:W-:-:S03]  /*0110*/  CS2R R2, SRZ ;  /* 0x0000000000027805 */ /* 0x000fc6000001ff00 */
[----:B--2---:R-:W-:-:S05]  /*0120*/  IMAD.WIDE R8, R11, 0x4, R8 ;  /* 0x000000040b087825 */ /* 0x004fca00078e0208 */
[----:B------:R2:W3:Y:S01]  /*0130*/  @!P0 LDG.E.EL.64 R2, desc[UR4][R8.64] ;  /* 0x0000000408028981 */ /* 0x0004e2000c2e1b00 */
[----:B------:R-:W-:Y:S02]  /*0140*/  CS2R R4, SRZ ;  /* 0x0000000000047805 */ /* 0x000fe4000001ff00 */
[----:B------:R-:W-:Y:S01]  /*0150*/  CS2R R6, SRZ ;  /* 0x0000000000067805 */ /* 0x000fe2000001ff00 */
[----:B----4-:R-:W-:-:S04]  /*0160*/  IMAD.WIDE R14, R11, 0x4, R14 ;  /* 0x000000040b0e7825 */ /* 0x010fc800078e020e */
[----:B-----5:R-:W-:Y:S01]  /*0170*/  IMAD.WIDE R12, R0, 0x4, R12 ;  /* 0x00000004000c7825 */ /* 0x020fe200078e020c */
[----:B------:R-:W4:Y:S01]  /*0180*/  @!P0 LDG.E.EL.64 R4, desc[UR4][R14.64] ;  /* 0x000000040e048981 */ /* 0x000f22000c2e1b00 */
[----:B--2---:R-:W-:Y:S02]  /*0190*/  CS2R R8, SRZ ;  /* 0x0000000000087805 */ /* 0x004fe4000001ff00 */
[C---:B0-----:R-:W-:Y:S01]  /*01a0*/  IMAD.WIDE R16, R11.reuse, 0x4, R16 ;  /* 0x000000040b107825 */ /* 0x041fe200078e0210 */
[----:B------:R0:W4:Y:S03]  /*01b0*/  @!P0 LDG.E.64 R6, desc[UR4][R12.64] ;  /* 0x000000040c068981 */ /* 0x000126000c1e1b00 */
[----:B-1----:R-:W-:Y:S01]  /*01c0*/  IMAD.WIDE R18, R11, 0x4, R18 ;  /* 0x000000040b127825 */ /* 0x002fe200078e0212 */
[----:B------:R-:W-:-:S04]  /*01d0*/  CS2R R10, SRZ ;  /* 0x00000000000a7805 */ /* 0x000fc8000001ff00 */
[----:B------:R-:W2:Y:S04]  /*01e0*/  @!P0 LDG.E.EL.64 R8, desc[UR4][R18.64] ;  /* 0x0000000412088981 */ /* 0x000ea8000c2e1b00 */
[----:B------:R-:W2:Y:S01]  /*01f0*/  @!P0 LDG.E.EL.64 R10, desc[UR4][R16.64] ;  /* 0x00000004100a8981 */ /* 0x000ea2000c2e1b00 */
[----:B0-----:R-:W-:Y:S02]  /*0200*/  IMAD.MOV.U32 R13, RZ, RZ, 0x3e800000 ;  /* 0x3e800000ff0d7424 */ /* 0x001fe400078e00ff */
[----:B---3--:R-:W-:Y:S01]  /*0210*/  FADD R2, R2, 9.9999997473787516356e-06 ;  /* 0x3727c5ac02027421 */ /* 0x008fe20000000000 */
[----:B------:R-:W-:-:S03]  /*0220*/  FADD R3, R3, 9.9999997473787516356e-06 ;  /* 0x3727c5ac03037421 */ /* 0x000fc60000000000 */
[----:B------:R-:W0:Y:S08]  /*0230*/  MUFU.SQRT R20, R2 ;  /* 0x0000000200147308 */ /* 0x000e300000002000 */
[----:B------:R-:W1:Y:S01]  /*0240*/  MUFU.SQRT R14, R3 ;  /* 0x00000003000e7308 */ /* 0x000e620000002000 */
[C---:B0-----:R-:W-:Y:S02]  /*0250*/  FSETP.GT.AND P1, PT, R20.reuse, 8.50705917302346158658e+37, PT ;  /* 0x7e8000001400780b */ /* 0x041fe40003f24000 */
[----:B------:R-:W-:-:S02]  /*0260*/  FSETP.GEU.AND P3, PT, R20, 1.175494350822287508e-38, PT ;  /* 0x008000001400780b */ /* 0x000fc40003f6e000 */
[C---:B-1----:R-:W-:Y:S02]  /*0270*/  FSETP.GT.AND P2, PT, R14.reuse, 8.50705917302346158658e+37, PT ;  /* 0x7e8000000e00780b */ /* 0x042fe40003f44000 */
[----:B------:R-:W-:-:S07]  /*0280*/  FSETP.GEU.AND P4, PT, R14, 1.175494350822287508e-38, PT ;  /* 0x008000000e00780b */ /* 0x000fce0003f8e000 */
[----:B------:R-:W-:-:S04]  /*0290*/  @P1 FMUL R20, R20, 0.25 ;  /* 0x3e80000014141820 */ /* 0x000fc80000400000 */
[----:B------:R-:W-:Y:S01]  /*02a0*/  @!P3 FMUL R20, R20, 16777216 ;  /* 0x4b8000001414b820 */ /* 0x000fe20000400000 */
[----:B------:R-:W-:-:S04]  /*02b0*/  @P2 FMUL R14, R14, 0.25 ;  /* 0x3e8000000e0e2820 */ /* 0x000fc80000400000 */
[----:B------:R-:W-:Y:S01]  /*02c0*/  @!P4 FMUL R14, R14, 16777216 ;  /* 0x4b8000000e0ec820 */ /* 0x000fe20000400000 */
[----:B------:R-:W0:Y:S01]  /*02d0*/  MUFU.RCP R20, R20 ;  /* 0x0000001400147308 */ /* 0x000e220000001000 */
[----:B------:R-:W-:-:S07]  /*02e0*/  FSEL R3, R13, 1, P1 ;  /* 0x3f8000000d037808 */ /* 0x000fce0000800000 */
[----:B------:R-:W1:Y:S01]  /*02f0*/  MUFU.RCP R14, R14 ;  /* 0x0000000e000e7308 */ /* 0x000e620000001000 */
[----:B------:R-:W-:Y:S01]  /*0300*/  FSEL R13, R13, 1, P2 ;  /* 0x3f8000000d0d7808 */ /* 0x000fe20001000000 */
[----:B------:R-:W-:Y:S01]  /*0310*/  @!P3 FMUL R3, R3, 16777216 ;  /* 0x4b8000000303b820 */ /* 0x000fe20000400000 */
[----:B----4-:R-:W-:-:S03]  /*0320*/  FADD R4, -R4, R6 ;  /* 0x0000000604047221 */ /* 0x010fc60000000100 */
[----:B------:R-:W-:Y:S01]  /*0330*/  @!P4 FMUL R13, R13, 16777216 ;  /* 0x4b8000000d0dc820 */ /* 0x000fe20000400000 */
[----:B0-----:R-:W-:Y:S01]  /*0340*/  FMUL R3, R20, R3 ;  /* 0x0000000314037220 */ /* 0x001fe20000400000 */
[----:B------:R-:W-:-:S03]  /*0350*/  FADD R5, -R5, R7 ;  /* 0x0000000705057221 */ /* 0x000fc60000000100 */
[----:B------:R-:W-:Y:S01]  /*0360*/  FMUL R7, R4, R3 ;  /* 0x0000000304077220 */ /* 0x000fe20000400000 */
[----:B-1----:R-:W-:-:S03]  /*0370*/  FMUL R2, R14, R13 ;  /* 0x0000000d0e027220 */ /* 0x002fc60000400000 */
[----:B--2---:R-:W-:Y:S01]  /*0380*/  FFMA R7, R7, R10, R8 ;  /* 0x0000000a07077223 */ /* 0x004fe20000000008 */
[----:B------:R-:W-:Y:S02]  /*0390*/  FMUL R4, R5, R2 ;  /* 0x0000000205047220 */ /* 0x000fe40000400000 */
[----:B------:R-:W0:Y:S02]  /*03a0*/  LDC.64 R2, c[0x0][0x238] ;  /* 0x00008e00ff027b82 */ /* 0x000e240000000a00 */
[----:B------:R-:W-:Y:S01]  /*03b0*/  FFMA R4, R4, R11, R9 ;  /* 0x0000000b04047223 */ /* 0x000fe20000000009 */
[----:B------:R-:W-:-:S04]  /*03c0*/  FSETP.GTU.AND P1, PT, R7, RZ, PT ;  /* 0x000000ff0700720b */ /* 0x000fc80003f2c000 */
[C---:B------:R-:W-:Y:S02]  /*03d0*/  FSETP.GTU.AND P2, PT, R4.reuse, RZ, PT ;  /* 0x000000ff0400720b */ /* 0x040fe40003f4c000 */
[----:B------:R-:W-:Y:S02]  /*03e0*/  FSEL R6, R7, RZ, P1 ;  /* 0x000000ff07067208 */ /* 0x000fe40000800000 */
[----:B------:R-:W-:Y:S02]  /*03f0*/  FSEL R7, R4, RZ, P2 ;  /* 0x000000ff04077208 */ /* 0x000fe40001000000 */
[C---:B------:R-:W-:Y:S02]  /*0400*/  FSETP.GEU.AND P3, PT, R6.reuse, 6, PT ;  /* 0x40c000000600780b */ /* 0x040fe40003f6e000 */
[----:B------:R-:W-:Y:S02]  /*0410*/  FSETP.GEU.AND P4, PT, R7, 6, PT ;  /* 0x40c000000700780b */ /* 0x000fe40003f8e000 */
[----:B------:R-:W-:-:S02]  /*0420*/  FSETP.NAN.AND P1, PT, R6, R6, PT ;  /* 0x000000060600720b */ /* 0x000fc40003f28000 */
[----:B------:R-:W-:Y:S01]  /*0430*/  FSETP.NAN.AND P2, PT, R7, R7, PT ;  /* 0x000000070700720b */ /* 0x000fe20003f48000 */
[----:B0-----:R-:W-:-:S06]  /*0440*/  IMAD.WIDE R2, R0, 0x4, R2 ;  /* 0x0000000400027825 */ /* 0x001fcc00078e0202 */
[----:B------:R-:W-:Y:S02]  /*0450*/  @P3 SEL R6, R6, 0x40c00000, P1 ;  /* 0x40c0000006063807 */ /* 0x000fe40000800000 */
[----:B------:R-:W-:Y:S01]  /*0460*/  @P4 SEL R7, R7, 0x40c00000, P2 ;  /* 0x40c0000007074807 */ /* 0x000fe20001000000 */
[----:B------:R-:W-:Y:S06]  /*0470*/  @P0 EXIT ;  /* 0x000000000000094d */ /* 0x000fec0003800000 */
[----:B------:R-:W-:Y:S01]  /*0480*/  STG.E.64 desc[UR4][R2.64], R6 ;  /* 0x0000000602007986 */ /* 0x000fe2000c101b04 */
[----:B------:R-:W-:Y:S05]  /*0490*/  EXIT ;  /* 0x000000000000794d */ /* 0x000fea0003800000 */
.L_x_0:
[----:B------:R-:W-:-:S00]  /*04a0*/  BRA `(.L_x_0) ;  /* 0xfffffffc00fc7947 */ /* 0x000fc0000383ffff */
[----:B------:R-:W-:-:S00]  /*04b0*/  NOP ;  /* 0x0000000000007918 */ /* 0x000fc00000000000 */
        /* <DEDUP_REMOVED lines=12> */
.L_x_1:


//--------------------- .nv.global.init           --------------------------
	.section	.nv.global.init,"aw",@progbits
.nv.global.init:
	.type		_$_str,@object
	.size		_$_str,(_$_str_$_2 - _$_str)
_$_str:
        /*0000*/ 	.byte	0x5f, 0x5f, 0x43, 0x55, 0x44, 0x41, 0x5f, 0x46, 0x54, 0x5a, 0x00
	.type		_$_str_$_2,@object
	.size		_$_str_$_2,(.L_1 - _$_str_$_2)
_$_str_$_2:
        /*000b*/ 	.byte	0x5f, 0x5f, 0x43, 0x55, 0x44, 0x41, 0x5f, 0x50, 0x52, 0x45, 0x43, 0x5f, 0x53, 0x51, 0x52, 0x54
        /*001b*/ 	.byte	0x00
.L_1:


//--------------------- .nv.constant0.triton_poi_fused__native_batch_norm_legit_no_training_hardtanh_15 --------------------------
	.section	.nv.constant0.triton_poi_fused__native_batch_norm_legit_no_training_hardtanh_15,"a",@progbits
	.sectionflags	@""
	.align	4
.nv.constant0.triton_poi_fused__native_batch_norm_legit_no_training_hardtanh_15:
	.zero		580
